	.headerflags	@"EF_CUDA_TEXMODE_UNIFIED EF_CUDA_64BIT_ADDRESS EF_CUDA_ACCELERATORS EF_CUDA_SM90 EF_CUDA_VIRTUAL_SM(EF_CUDA_SM90)"
	.elftype	@"ET_EXEC"


//--------------------- .nv.info                  --------------------------
	.section	.nv.info,"",@"SHT_CUDA_INFO"
	.align	4


	//----- nvinfo : EIATTR_REGCOUNT
	.align		4
        /*0000*/ 	.byte	0x04, 0x2f
        /*0002*/ 	.short	(.L_3 - .L_2)
	.align		4
.L_2:
        /*0004*/ 	.word	index@(triton_poi_fused__native_batch_norm_legit_no_training_15)
        /*0008*/ 	.word	0x00000016


	//----- nvinfo : EIATTR_MIN_STACK_SIZE
	.align		4
.L_3:
        /*000c*/ 	.byte	0x04, 0x12
        /*000e*/ 	.short	(.L_5 - .L_4)
	.align		4
.L_4:
        /*0010*/ 	.word	index@(triton_poi_fused__native_batch_norm_legit_no_training_15)
        /*0014*/ 	.word	0x00000000


	//----- nvinfo : EIATTR_FRAME_SIZE
	.align		4
.L_5:
        /*0018*/ 	.byte	0x04, 0x11
        /*001a*/ 	.short	(.L_7 - .L_6)
	.align		4
.L_6:
        /*001c*/ 	.word	index@(triton_poi_fused__native_batch_norm_legit_no_training_15)
        /*0020*/ 	.word	0x00000000


	//----- nvinfo : EIATTR_MIN_STACK_SIZE
	.align		4
.L_7:
        /*0024*/ 	.byte	0x04, 0x12
        /*0026*/ 	.short	(.L_9 - .L_8)
	.align		4
.L_8:
        /*0028*/ 	.word	index@(triton_poi_fused__native_batch_norm_legit_no_training_15)
        /*002c*/ 	.word	0x00000000
.L_9:


//--------------------- .nv.info.triton_poi_fused__native_batch_norm_legit_no_training_15 --------------------------
	.section	.nv.info.triton_poi_fused__native_batch_norm_legit_no_training_15,"",@"SHT_CUDA_INFO"
	.sectionflags	@""
	.align	4


	//----- nvinfo : EIATTR_CUDA_API_VERSION
	.align		4
        /*0000*/ 	.byte	0x04, 0x37
        /*0002*/ 	.short	(.L_11 - .L_10)
.L_10:
        /*0004*/ 	.word	0x0000007c


	//----- nvinfo : EIATTR_KPARAM_INFO
	.align		4
.L_11:
        /*0008*/ 	.byte	0x04, 0x17
        /*000a*/ 	.short	(.L_13 - .L_12)
.L_12:
        /*000c*/ 	.word	0x00000000
        /*0010*/ 	.short	0x0006
        /*0012*/ 	.short	0x0030
        /*0014*/ 	.byte	0x00, 0xf0, 0x11, 0x00


	//----- nvinfo : EIATTR_KPARAM_INFO
	.align		4
.L_13:
        /*0018*/ 	.byte	0x04, 0x17
        /*001a*/ 	.short	(.L_15 - .L_14)
.L_14:
        /*001c*/ 	.word	0x00000000
        /*0020*/ 	.short	0x0005
        /*0022*/ 	.short	0x0028
        /*0024*/ 	.byte	0x00, 0xf4, 0x21, 0x00


	//----- nvinfo : EIATTR_KPARAM_INFO
	.align		4
.L_15:
        /*0028*/ 	.byte	0x04, 0x17
        /*002a*/ 	.short	(.L_17 - .L_16)
.L_16:
        /*002c*/ 	.word	0x00000000
        /*0030*/ 	.short	0x0004
        /*0032*/ 	.short	0x0020
        /*0034*/ 	.byte	0x00, 0xf4, 0x21, 0x00


	//----- nvinfo : EIATTR_KPARAM_INFO
	.align		4
.L_17:
        /*0038*/ 	.byte	0x04, 0x17
        /*003a*/ 	.short	(.L_19 - .L_18)
.L_18:
        /*003c*/ 	.word	0x00000000
        /*0040*/ 	.short	0x0003
        /*0042*/ 	.short	0x0018
        /*0044*/ 	.byte	0x00, 0xf4, 0x21, 0x00


	//----- nvinfo : EIATTR_KPARAM_INFO
	.align		4
.L_19:
        /*0048*/ 	.byte	0x04, 0x17
        /*004a*/ 	.short	(.L_21 - .L_20)
.L_20:
        /*004c*/ 	.word	0x00000000
        /*0050*/ 	.short	0x0002
        /*0052*/ 	.short	0x0010
        /*0054*/ 	.byte	0x00, 0xf4, 0x21, 0x00


	//----- nvinfo : EIATTR_KPARAM_INFO
	.align		4
.L_21:
        /*0058*/ 	.byte	0x04, 0x17
        /*005a*/ 	.short	(.L_23 - .L_22)
.L_22:
        /*005c*/ 	.word	0x00000000
        /*0060*/ 	.short	0x0001
        /*0062*/ 	.short	0x0008
        /*0064*/ 	.byte	0x00, 0xf4, 0x21, 0x00


	//----- nvinfo : EIATTR_KPARAM_INFO
	.align		4
.L_23:
        /*0068*/ 	.byte	0x04, 0x17
        /*006a*/ 	.short	(.L_25 - .L_24)
.L_24:
        /*006c*/ 	.word	0x00000000
        /*0070*/ 	.short	0x0000
        /*0072*/ 	.short	0x0000
        /*0074*/ 	.byte	0x00, 0xf4, 0x21, 0x00


	//----- nvinfo : EIATTR_SPARSE_MMA_MASK
	.align		4
.L_25:
        /*0078*/ 	.byte	0x03, 0x50
        /*007a*/ 	.short	0x0000


	//----- nvinfo : EIATTR_MAXREG_COUNT
	.align		4
        /*007c*/ 	.byte	0x03, 0x1b
        /*007e*/ 	.short	0x00ff


	//----- nvinfo : EIATTR_EXIT_INSTR_OFFSETS
	.align		4
        /*0080*/ 	.byte	0x04, 0x1c
        /*0082*/ 	.short	(.L_27 - .L_26)


	//   ....[0]....
.L_26:
        /*0084*/ 	.word	0x00000460


	//   ....[1]....
        /*0088*/ 	.word	0x00000480


	//----- nvinfo : EIATTR_REQNTID
	.align		4
.L_27:
        /*008c*/ 	.byte	0x04, 0x10
        /*008e*/ 	.short	(.L_29 - .L_28)
.L_28:
        /*0090*/ 	.word	0x00000020
        /*0094*/ 	.word	0x00000001
        /*0098*/ 	.word	0x00000001


	//----- nvinfo : EIATTR_CBANK_PARAM_SIZE
	.align		4
.L_29:
        /*009c*/ 	.byte	0x03, 0x19
        /*009e*/ 	.short	0x0034


	//----- nvinfo : EIATTR_PARAM_CBANK
	.align		4
        /*00a0*/ 	.byte	0x04, 0x0a
        /*00a2*/ 	.short	(.L_31 - .L_30)
	.align		4
.L_30:
        /*00a4*/ 	.word	index@(.nv.constant0.triton_poi_fused__native_batch_norm_legit_no_training_15)
        /*00a8*/ 	.short	0x0210
        /*00aa*/ 	.short	0x0034


	//----- nvinfo : EIATTR_SW_WAR
	.align		4
.L_31:
        /*00ac*/ 	.byte	0x04, 0x36
        /*00ae*/ 	.short	(.L_33 - .L_32)
.L_32:
        /*00b0*/ 	.word	0x00000008
.L_33:


//--------------------- .nv.callgraph             --------------------------
	.section	.nv.callgraph,"",@"SHT_CUDA_CALLGRAPH"
	.align	4
	.sectionentsize	8
	.align		4
        /*0000*/ 	.word	0x00000000
	.align		4
        /*0004*/ 	.word	0xffffffff
	.align		4
        /*0008*/ 	.word	0x00000000
	.align		4
        /*000c*/ 	.word	0xfffffffe
	.align		4
        /*0010*/ 	.word	0x00000000
	.align		4
        /*0014*/ 	.word	0xfffffffd
	.align		4
        /*0018*/ 	.word	0x00000000
	.align		4
        /*001c*/ 	.word	0xfffffffc


//--------------------- .nv.constant4             --------------------------
	.section	.nv.constant4,"a",@progbits
	.align	8
	.align		8
.nv.constant4:
        /*0000*/ 	.dword	_$_str
	.align		8
        /*0008*/ 	.dword	_$_str_$_2


//--------------------- .text.triton_poi_fused__native_batch_norm_legit_no_training_15 --------------------------
	.section	.text.triton_poi_fused__native_batch_norm_legit_no_training_15,"ax",@progbits
	.align	128
        .global         triton_poi_fused__native_batch_norm_legit_no_training_15
        .type           triton_poi_fused__native_batch_norm_legit_no_training_15,@function
        .size           triton_poi_fused__native_batch_norm_legit_no_training_15,(.L_x_1 - triton_poi_fused__native_batch_norm_legit_no_training_15)
        .other          triton_poi_fused__native_batch_norm_legit_no_training_15,@"STO_CUDA_ENTRY STV_DEFAULT"
triton_poi_fused__native_batch_norm_legit_no_training_15:
.text.triton_poi_fused__native_batch_norm_legit_no_training_15:
[----:B------:R-:W0:Y:S01]  /*0000*/  LDC R1, c[0x0][0x28] ;  /* 0x00000a00ff017b82 */ /* 0x000e220000000800 */
[----:B------:R-:W1:Y:S07]  /*0010*/  S2R R0, SR_TID.X ;  /* 0x0000000000007919 */ /* 0x000e6e0000002100 */
[----:B------:R-:W2:Y:S01]  /*0020*/  LDC.64 R6, c[0x0][0x220] ;  /* 0x00008800ff067b82 */ /* 0x000ea20000000a00 */
[----:B------:R-:W-:Y:S01]  /*0030*/  HFMA2.MMA R12, -RZ, RZ, 0, 0 ;  /* 0x00000000ff0c7435 */ /* 0x000fe200000001ff */
[----:B------:R-:W-:Y:S01]  /*0040*/  MOV R14, RZ ;  /* 0x000000ff000e7202 */ /* 0x000fe20000000f00 */
[----:B------:R-:W3:Y:S01]  /*0050*/  S2R R13, SR_CTAID.X ;  /* 0x00000000000d7919 */ /* 0x000ee20000002500 */
[----:B------:R-:W-:-:S04]  /*0060*/  ULDC.64 UR4, c[0x0][0x208] ;  /* 0x0000820000047ab9 */ /* 0x000fc80000000a00 */
[----:B------:R-:W4:Y:S08]  /*0070*/  LDC.64 R4, c[0x0][0x218] ;  /* 0x00008600ff047b82 */ /* 0x000f300000000a00 */
[----:B------:R-:W5:Y:S08]  /*0080*/  LDC.64 R8, c[0x0][0x228] ;  /* 0x00008a00ff087b82 */ /* 0x000f700000000a00 */
[----:B------:R-:W4:Y:S01]  /*0090*/  LDC.64 R10, c[0x0][0x230] ;  /* 0x00008c00ff0a7b82 */ /* 0x000f220000000a00 */
[----:B-1----:R-:W-:-:S02]  /*00a0*/  SHF.L.U32 R0, R0, 0x1, RZ ;  /* 0x0000000100007819 */ /* 0x002fc400000006ff */
[----:B---3--:R-:W-:Y:S02]  /*00b0*/  SHF.R.S32.HI R2, RZ, 0x19, R13 ;  /* 0x00000019ff027819 */ /* 0x008fe4000001140d */
[----:B------:R-:W-:Y:S02]  /*00c0*/  LOP3.LUT R0, R0, 0x3e, RZ, 0xc0, !PT ;  /* 0x0000003e00007812 */ /* 0x000fe400078ec0ff */
[----:B------:R-:W-:Y:S02]  /*00d0*/  SGXT R2, R2, 0x1 ;  /* 0x000000010202781a */ /* 0x000fe40000000200 */
[----:B------:R-:W-:-:S04]  /*00e0*/  LEA R13, R13, R0, 0x6 ;  /* 0x000000000d0d7211 */ /* 0x000fc800078e30ff */
[----:B------:R-:W-:Y:S02]  /*00f0*/  LEA.HI R2, R2, R13, RZ, 0x2 ;  /* 0x0000000d02027211 */ /* 0x000fe400078f10ff */
[----:B------:R-:W-:Y:S02]  /*0100*/  ISETP.GE.AND P4, PT, R13, 0x40, PT ;  /* 0x000000400d00780c */ /* 0x000fe40003f86270 */
[----:B------:R-:W-:-:S04]  /*0110*/  SHF.R.S32.HI R2, RZ, 0x2, R2 ;  /* 0x00000002ff027819 */ /* 0x000fc80000011402 */
[----:B------:R-:W-:-:S04]  /*0120*/  LEA.HI R0, R2, R2, RZ, 0x2 ;  /* 0x0000000202007211 */ /* 0x000fc800078f10ff */
[----:B------:R-:W-:-:S04]  /*0130*/  LOP3.LUT R3, R0, 0xfffffffc, RZ, 0xc0, !PT ;  /* 0xfffffffc00037812 */ /* 0x000fc800078ec0ff */
[----:B------:R-:W-:Y:S02]  /*0140*/  IADD3 R15, R2, -R3, RZ ;  /* 0x80000003020f7210 */ /* 0x000fe40007ffe0ff */
[----:B------:R-:W1:Y:S03]  /*0150*/  LDC.64 R2, c[0x0][0x210] ;  /* 0x00008400ff027b82 */ /* 0x000e660000000a00 */
[----:B--2---:R-:W-:-:S05]  /*0160*/  IMAD.WIDE R6, R15, 0x4, R6 ;  /* 0x000000040f067825 */ /* 0x004fca00078e0206 */
[----:B------:R-:W2:Y:S04]  /*0170*/  @!P4 LDG.E.EL R12, desc[UR4][R6.64] ;  /* 0x00000004060cc981 */ /* 0x000ea8000c2e1900 */
[----:B------:R5:W3:Y:S01]  /*0180*/  @!P4 LDG.E.EL R14, desc[UR4][R6.64] ;  /* 0x00000004060ec981 */ /* 0x000ae2000c2e1900 */
[----:B------:R-:W-:Y:S01]  /*0190*/  HFMA2.MMA R0, -RZ, RZ, 0, 0 ;  /* 0x00000000ff007435 */ /* 0x000fe200000001ff */
[----:B------:R-:W-:Y:S02]  /*01a0*/  CS2R R18, SRZ ;  /* 0x0000000000127805 */ /* 0x000fe4000001ff00 */
[----:B------:R-:W-:Y:S01]  /*01b0*/  CS2R R16, SRZ ;  /* 0x0000000000107805 */ /* 0x000fe2000001ff00 */
[----:B----4-:R-:W-:-:S05]  /*01c0*/  IMAD.WIDE R4, R15, 0x4, R4 ;  /* 0x000000040f047825 */ /* 0x010fca00078e0204 */
[----:B------:R-:W4:Y:S01]  /*01d0*/  @!P4 LDG.E.EL R19, desc[UR4][R4.64] ;  /* 0x000000040413c981 */ /* 0x000f22000c2e1900 */
[----:B-1----:R-:W-:-:S03]  /*01e0*/  IMAD.WIDE R2, R13, 0x4, R2 ;  /* 0x000000040d027825 */ /* 0x002fc600078e0202 */
[----:B------:R-:W4:Y:S01]  /*01f0*/  @!P4 LDG.E.EL R0, desc[UR4][R4.64] ;  /* 0x000000040400c981 */ /* 0x000f22000c2e1900 */
[----:B-----5:R-:W-:-:S03]  /*0200*/  IMAD.WIDE R6, R15, 0x4, R8 ;  /* 0x000000040f067825 */ /* 0x020fc600078e0208 */
[----:B------:R1:W4:Y:S01]  /*0210*/  @!P4 LDG.E.64 R16, desc[UR4][R2.64] ;  /* 0x000000040210c981 */ /* 0x000322000c1e1b00 */
[----:B0-----:R-:W-:Y:S01]  /*0220*/  IMAD.WIDE R8, R15, 0x4, R10 ;  /* 0x000000040f087825 */ /* 0x001fe200078e020a */
[----:B------:R-:W-:Y:S02]  /*0230*/  CS2R R10, SRZ ;  /* 0x00000000000a7805 */ /* 0x000fe4000001ff00 */
[----:B------:R-:W-:Y:S02]  /*0240*/  MOV R15, RZ ;  /* 0x000000ff000f7202 */ /* 0x000fe40000000f00 */
[----:B------:R-:W5:Y:S01]  /*0250*/  @!P4 LDG.E.EL R18, desc[UR4][R8.64] ;  /* 0x000000040812c981 */ /* 0x000f62000c2e1900 */
[----:B-1----:R-:W0:Y:S03]  /*0260*/  LDC.64 R2, c[0x0][0x238] ;  /* 0x00008e00ff027b82 */ /* 0x002e260000000a00 */
[----:B------:R-:W4:Y:S04]  /*0270*/  @!P4 LDG.E.EL R10, desc[UR4][R6.64] ;  /* 0x00000004060ac981 */ /* 0x000f28000c2e1900 */
[----:B------:R1:W5:Y:S04]  /*0280*/  @!P4 LDG.E.EL R11, desc[UR4][R6.64] ;  /* 0x00000004060bc981 */ /* 0x000368000c2e1900 */
[----:B------:R0:W5:Y:S01]  /*0290*/  @!P4 LDG.E.EL R15, desc[UR4][R8.64] ;  /* 0x00000004080fc981 */ /* 0x000162000c2e1900 */
[----:B-1----:R-:W-:Y:S01]  /*02a0*/  HFMA2.MMA R6, -RZ, RZ, 1.625, 0 ;  /* 0x3e800000ff067435 */ /* 0x002fe200000001ff */
[----:B0-----:R-:W-:-:S04]  /*02b0*/  IMAD.WIDE R2, R13, 0x4, R2 ;  /* 0x000000040d027825 */ /* 0x001fc800078e0202 */
[----:B--2---:R-:W-:Y:S01]  /*02c0*/  FADD R12, R12, 9.9999997473787516356e-06 ;  /* 0x3727c5ac0c0c7421 */ /* 0x004fe20000000000 */
[----:B---3--:R-:W-:-:S03]  /*02d0*/  FADD R14, R14, 9.9999997473787516356e-06 ;  /* 0x3727c5ac0e0e7421 */ /* 0x008fc60000000000 */
[----:B------:R-:W0:Y:S08]  /*02e0*/  MUFU.SQRT R4, R12 ;  /* 0x0000000c00047308 */ /* 0x000e300000002000 */
[----:B------:R-:W1:Y:S01]  /*02f0*/  MUFU.SQRT R5, R14 ;  /* 0x0000000e00057308 */ /* 0x000e620000002000 */
[C---:B0-----:R-:W-:Y:S02]  /*0300*/  FSETP.GT.AND P0, PT, R4.reuse, 8.50705917302346158658e+37, PT ;  /* 0x7e8000000400780b */ /* 0x041fe40003f04000 */
[----:B------:R-:W-:-:S02]  /*0310*/  FSETP.GEU.AND P2, PT, R4, 1.175494350822287508e-38, PT ;  /* 0x008000000400780b */ /* 0x000fc40003f4e000 */
[C---:B-1----:R-:W-:Y:S02]  /*0320*/  FSETP.GT.AND P1, PT, R5.reuse, 8.50705917302346158658e+37, PT ;  /* 0x7e8000000500780b */ /* 0x042fe40003f24000 */
[----:B------:R-:W-:-:S07]  /*0330*/  FSETP.GEU.AND P3, PT, R5, 1.175494350822287508e-38, PT ;  /* 0x008000000500780b */ /* 0x000fce0003f6e000 */
[----:B------:R-:W-:-:S04]  /*0340*/  @P0 FMUL R4, R4, 0.25 ;  /* 0x3e80000004040820 */ /* 0x000fc80000400000 */
[----:B------:R-:W-:Y:S01]  /*0350*/  @!P2 FMUL R4, R4, 16777216 ;  /* 0x4b8000000404a820 */ /* 0x000fe20000400000 */
[----:B------:R-:W-:-:S04]  /*0360*/  @P1 FMUL R5, R5, 0.25 ;  /* 0x3e80000005051820 */ /* 0x000fc80000400000 */
[----:B------:R-:W-:Y:S01]  /*0370*/  @!P3 FMUL R5, R5, 16777216 ;  /* 0x4b8000000505b820 */ /* 0x000fe20000400000 */
[----:B------:R-:W0:Y:S01]  /*0380*/  MUFU.RCP R4, R4 ;  /* 0x0000000400047308 */ /* 0x000e220000001000 */
[----:B------:R-:W-:-:S07]  /*0390*/  FSEL R7, R6, 1, P0 ;  /* 0x3f80000006077808 */ /* 0x000fce0000000000 */
[----:B------:R-:W1:Y:S01]  /*03a0*/  MUFU.RCP R5, R5 ;  /* 0x0000000500057308 */ /* 0x000e620000001000 */
[----:B------:R-:W-:Y:S01]  /*03b0*/  FSEL R6, R6, 1, P1 ;  /* 0x3f80000006067808 */ /* 0x000fe20000800000 */
[----:B------:R-:W-:-:S04]  /*03c0*/  @!P2 FMUL R7, R7, 16777216 ;  /* 0x4b8000000707a820 */ /* 0x000fc80000400000 */
[----:B------:R-:W-:Y:S01]  /*03d0*/  @!P3 FMUL R6, R6, 16777216 ;  /* 0x4b8000000606b820 */ /* 0x000fe20000400000 */
[----:B----4-:R-:W-:Y:S01]  /*03e0*/  FADD R16, -R19, R16 ;  /* 0x0000001013107221 */ /* 0x010fe20000000100 */
[----:B------:R-:W-:Y:S01]  /*03f0*/  FADD R0, -R0, R17 ;  /* 0x0000001100007221 */ /* 0x000fe20000000100 */
[----:B0-----:R-:W-:Y:S01]  /*0400*/  FMUL R7, R4, R7 ;  /* 0x0000000704077220 */ /* 0x001fe20000400000 */
[----:B-1----:R-:W-:-:S03]  /*0410*/  FMUL R9, R5, R6 ;  /* 0x0000000605097220 */ /* 0x002fc60000400000 */
[----:B------:R-:W-:Y:S01]  /*0420*/  FMUL R16, R16, R7 ;  /* 0x0000000710107220 */ /* 0x000fe20000400000 */
[----:B------:R-:W-:-:S03]  /*0430*/  FMUL R9, R0, R9 ;  /* 0x0000000900097220 */ /* 0x000fc60000400000 */
[----:B-----5:R-:W-:Y:S01]  /*0440*/  FFMA R10, R16, R10, R15 ;  /* 0x0000000a100a7223 */ /* 0x020fe2000000000f */
[----:B------:R-:W-:Y:S01]  /*0450*/  FFMA R11, R9, R11, R18 ;  /* 0x0000000b090b7223 */ /* 0x000fe20000000012 */
[----:B------:R-:W-:Y:S06]  /*0460*/  @P4 EXIT ;  /* 0x000000000000494d */ /* 0x000fec0003800000 */
[----:B------:R-:W-:Y:S01]  /*0470*/  STG.E.64 desc[UR4][R2.64], R10 ;  /* 0x0000000a02007986 */ /* 0x000fe2000c101b04 */
[----:B------:R-:W-:Y:S05]  /*0480*/  EXIT ;  /* 0x000000000000794d */ /* 0x000fea0003800000 */
.L_x_0:
[----:B------:R-:W-:-:S00]  /*0490*/  BRA `(.L_x_0) ;  /* 0xfffffffc00fc7947 */ /* 0x000fc0000383ffff */
[----:B------:R-:W-:-:S00]  /*04a0*/  NOP ;  /* 0x0000000000007918 */ /* 0x000fc00000000000 */
        /* <DEDUP_REMOVED lines=13> */
.L_x_1:


//--------------------- .nv.global.init           --------------------------
	.section	.nv.global.init,"aw",@progbits
.nv.global.init:
	.type		_$_str,@object
	.size		_$_str,(_$_str_$_2 - _$_str)
_$_str:
        /*0000*/ 	.byte	0x5f, 0x5f, 0x43, 0x55, 0x44, 0x41, 0x5f, 0x46, 0x54, 0x5a, 0x00
	.type		_$_str_$_2,@object
	.size		_$_str_$_2,(.L_1 - _$_str_$_2)
_$_str_$_2:
        /*000b*/ 	.byte	0x5f, 0x5f, 0x43, 0x55, 0x44, 0x41, 0x5f, 0x50, 0x52, 0x45, 0x43, 0x5f, 0x53, 0x51, 0x52, 0x54
        /*001b*/ 	.byte	0x00
.L_1:


//--------------------- .nv.constant0.triton_poi_fused__native_batch_norm_legit_no_training_15 --------------------------
	.section	.nv.constant0.triton_poi_fused__native_batch_norm_legit_no_training_15,"a",@progbits
	.sectionflags	@""
	.align	4
.nv.constant0.triton_poi_fused__native_batch_norm_legit_no_training_15:
	.zero		580
